//
// Generated by NVIDIA NVVM Compiler
//
// Compiler Build ID: CL-36424714
// Cuda compilation tools, release 13.0, V13.0.88
// Based on NVVM 20.0.0
//

.version 9.0
.target sm_100
.address_size 64

	// .globl	_Z17sineWaveVBOKernelP6float4jjf
.global .align 4 .b8 __cudart_i2opi_f[24] = {65, 144, 67, 60, 153, 149, 98, 219, 192, 221, 52, 245, 209, 87, 39, 252, 41, 21, 68, 78, 110, 131, 249, 162};

.visible .entry _Z17sineWaveVBOKernelP6float4jjf(
	.param .u64 .ptr .align 1 _Z17sineWaveVBOKernelP6float4jjf_param_0,
	.param .u32 _Z17sineWaveVBOKernelP6float4jjf_param_1,
	.param .u32 _Z17sineWaveVBOKernelP6float4jjf_param_2,
	.param .f32 _Z17sineWaveVBOKernelP6float4jjf_param_3
)
{
	.local .align 4 .b8 	__local_depot0[28];
	.reg .b64 	%SP;
	.reg .b64 	%SPL;
	.reg .pred 	%p<17>;
	.reg .b32 	%r<91>;
	.reg .b32 	%f<67>;
	.reg .b64 	%rd<43>;
	.reg .b64 	%fd<9>;

	mov.u64 	%SPL, __local_depot0;
	ld.param.u64 	%rd16, [_Z17sineWaveVBOKernelP6float4jjf_param_0];
	ld.param.u32 	%r31, [_Z17sineWaveVBOKernelP6float4jjf_param_1];
	ld.param.u32 	%r32, [_Z17sineWaveVBOKernelP6float4jjf_param_2];
	ld.param.f32 	%f16, [_Z17sineWaveVBOKernelP6float4jjf_param_3];
	add.u64 	%rd1, %SPL, 0;
	mov.u32 	%r33, %ctaid.x;
	mov.u32 	%r34, %ntid.x;
	mov.u32 	%r35, %tid.x;
	mad.lo.s32 	%r1, %r33, %r34, %r35;
	mov.u32 	%r36, %ctaid.y;
	mov.u32 	%r37, %ntid.y;
	mov.u32 	%r38, %tid.y;
	mad.lo.s32 	%r2, %r36, %r37, %r38;
	cvt.rn.f32.u32 	%f17, %r1;
	cvt.rn.f32.u32 	%f18, %r31;
	div.rn.f32 	%f19, %f17, %f18;
	cvt.rn.f32.u32 	%f20, %r2;
	cvt.rn.f32.u32 	%f21, %r32;
	div.rn.f32 	%f22, %f20, %f21;
	cvt.f64.f32 	%fd1, %f19;
	fma.rn.f64 	%fd2, %fd1, 0d4000000000000000, 0dBFF0000000000000;
	cvt.rn.f32.f64 	%f1, %fd2;
	cvt.f64.f32 	%fd3, %f22;
	fma.rn.f64 	%fd4, %fd3, 0d4000000000000000, 0dBFF0000000000000;
	cvt.rn.f32.f64 	%f2, %fd4;
	fma.rn.f32 	%f3, %f1, 0f40800000, %f16;
	mul.f32 	%f23, %f3, 0f3F22F983;
	cvt.rni.s32.f32 	%r86, %f23;
	cvt.rn.f32.s32 	%f24, %r86;
	fma.rn.f32 	%f25, %f24, 0fBFC90FDA, %f3;
	fma.rn.f32 	%f26, %f24, 0fB3A22168, %f25;
	fma.rn.f32 	%f65, %f24, 0fA7C234C5, %f26;
	abs.f32 	%f5, %f3;
	setp.ltu.f32 	%p1, %f5, 0f47CE4780;
	@%p1 bra 	$L__BB0_8;
	setp.neu.f32 	%p2, %f5, 0f7F800000;
	@%p2 bra 	$L__BB0_3;
	mov.f32 	%f29, 0f00000000;
	mul.rn.f32 	%f65, %f3, %f29;
	mov.b32 	%r86, 0;
	bra.uni 	$L__BB0_8;
$L__BB0_3:
	mov.b32 	%r4, %f3;
	shl.b32 	%r40, %r4, 8;
	or.b32  	%r5, %r40, -2147483648;
	mov.b64 	%rd39, 0;
	mov.b32 	%r83, 0;
	mov.u64 	%rd37, __cudart_i2opi_f;
	mov.u64 	%rd38, %rd1;
$L__BB0_4:
	.pragma "nounroll";
	ld.global.nc.u32 	%r41, [%rd37];
	mad.wide.u32 	%rd20, %r41, %r5, %rd39;
	shr.u64 	%rd39, %rd20, 32;
	st.local.u32 	[%rd38], %rd20;
	add.s32 	%r83, %r83, 1;
	add.s64 	%rd38, %rd38, 4;
	add.s64 	%rd37, %rd37, 4;
	setp.ne.s32 	%p3, %r83, 6;
	@%p3 bra 	$L__BB0_4;
	shr.u32 	%r42, %r4, 23;
	st.local.u32 	[%rd1+24], %rd39;
	and.b32  	%r8, %r42, 31;
	and.b32  	%r43, %r42, 224;
	add.s32 	%r44, %r43, -128;
	shr.u32 	%r45, %r44, 5;
	mul.wide.u32 	%rd21, %r45, 4;
	sub.s64 	%rd8, %rd1, %rd21;
	ld.local.u32 	%r84, [%rd8+24];
	ld.local.u32 	%r85, [%rd8+20];
	setp.eq.s32 	%p4, %r8, 0;
	@%p4 bra 	$L__BB0_7;
	shf.l.wrap.b32 	%r84, %r85, %r84, %r8;
	ld.local.u32 	%r46, [%rd8+16];
	shf.l.wrap.b32 	%r85, %r46, %r85, %r8;
$L__BB0_7:
	shr.u32 	%r47, %r84, 30;
	shf.l.wrap.b32 	%r48, %r85, %r84, 2;
	shl.b32 	%r49, %r85, 2;
	shr.u32 	%r50, %r48, 31;
	add.s32 	%r51, %r50, %r47;
	neg.s32 	%r52, %r51;
	setp.lt.s32 	%p5, %r4, 0;
	selp.b32 	%r86, %r52, %r51, %p5;
	xor.b32  	%r53, %r48, %r4;
	shr.s32 	%r54, %r48, 31;
	xor.b32  	%r55, %r54, %r48;
	xor.b32  	%r56, %r54, %r49;
	cvt.u64.u32 	%rd22, %r55;
	shl.b64 	%rd23, %rd22, 32;
	cvt.u64.u32 	%rd24, %r56;
	or.b64  	%rd25, %rd23, %rd24;
	cvt.rn.f64.s64 	%fd5, %rd25;
	mul.f64 	%fd6, %fd5, 0d3BF921FB54442D19;
	cvt.rn.f32.f64 	%f27, %fd6;
	neg.f32 	%f28, %f27;
	setp.lt.s32 	%p6, %r53, 0;
	selp.f32 	%f65, %f28, %f27, %p6;
$L__BB0_8:
	mul.rn.f32 	%f30, %f65, %f65;
	and.b32  	%r58, %r86, 1;
	setp.eq.b32 	%p7, %r58, 1;
	selp.f32 	%f31, 0f3F800000, %f65, %p7;
	fma.rn.f32 	%f32, %f30, %f31, 0f00000000;
	fma.rn.f32 	%f33, %f30, 0f37CBAC00, 0fBAB607ED;
	selp.f32 	%f34, %f33, 0fB94D4153, %p7;
	selp.f32 	%f35, 0f3D2AAABB, 0f3C0885E4, %p7;
	fma.rn.f32 	%f36, %f34, %f30, %f35;
	selp.f32 	%f37, 0fBEFFFFFF, 0fBE2AAAA8, %p7;
	fma.rn.f32 	%f38, %f36, %f30, %f37;
	fma.rn.f32 	%f39, %f38, %f32, %f31;
	and.b32  	%r59, %r86, 2;
	setp.eq.s32 	%p8, %r59, 0;
	mov.f32 	%f40, 0f00000000;
	sub.f32 	%f41, %f40, %f39;
	selp.f32 	%f9, %f39, %f41, %p8;
	fma.rn.f32 	%f10, %f2, 0f40800000, %f16;
	mul.f32 	%f42, %f10, 0f3F22F983;
	cvt.rni.s32.f32 	%r90, %f42;
	cvt.rn.f32.s32 	%f43, %r90;
	fma.rn.f32 	%f44, %f43, 0fBFC90FDA, %f10;
	fma.rn.f32 	%f45, %f43, 0fB3A22168, %f44;
	fma.rn.f32 	%f66, %f43, 0fA7C234C5, %f45;
	abs.f32 	%f12, %f10;
	setp.ltu.f32 	%p9, %f12, 0f47CE4780;
	@%p9 bra 	$L__BB0_16;
	setp.neu.f32 	%p10, %f12, 0f7F800000;
	@%p10 bra 	$L__BB0_11;
	mov.f32 	%f48, 0f00000000;
	mul.rn.f32 	%f66, %f10, %f48;
	mov.b32 	%r90, 0;
	bra.uni 	$L__BB0_16;
$L__BB0_11:
	mov.b32 	%r18, %f10;
	shl.b32 	%r61, %r18, 8;
	or.b32  	%r19, %r61, -2147483648;
	mov.b64 	%rd42, 0;
	mov.b32 	%r87, 0;
	mov.u64 	%rd40, __cudart_i2opi_f;
	mov.u64 	%rd41, %rd1;
$L__BB0_12:
	.pragma "nounroll";
	ld.global.nc.u32 	%r62, [%rd40];
	mad.wide.u32 	%rd28, %r62, %r19, %rd42;
	shr.u64 	%rd42, %rd28, 32;
	st.local.u32 	[%rd41], %rd28;
	add.s32 	%r87, %r87, 1;
	add.s64 	%rd41, %rd41, 4;
	add.s64 	%rd40, %rd40, 4;
	setp.ne.s32 	%p11, %r87, 6;
	@%p11 bra 	$L__BB0_12;
	shr.u32 	%r63, %r18, 23;
	st.local.u32 	[%rd1+24], %rd42;
	and.b32  	%r22, %r63, 31;
	and.b32  	%r64, %r63, 224;
	add.s32 	%r65, %r64, -128;
	shr.u32 	%r66, %r65, 5;
	mul.wide.u32 	%rd29, %r66, 4;
	sub.s64 	%rd15, %rd1, %rd29;
	ld.local.u32 	%r88, [%rd15+24];
	ld.local.u32 	%r89, [%rd15+20];
	setp.eq.s32 	%p12, %r22, 0;
	@%p12 bra 	$L__BB0_15;
	shf.l.wrap.b32 	%r88, %r89, %r88, %r22;
	ld.local.u32 	%r67, [%rd15+16];
	shf.l.wrap.b32 	%r89, %r67, %r89, %r22;
$L__BB0_15:
	shr.u32 	%r68, %r88, 30;
	shf.l.wrap.b32 	%r69, %r89, %r88, 2;
	shl.b32 	%r70, %r89, 2;
	shr.u32 	%r71, %r69, 31;
	add.s32 	%r72, %r71, %r68;
	neg.s32 	%r73, %r72;
	setp.lt.s32 	%p13, %r18, 0;
	selp.b32 	%r90, %r73, %r72, %p13;
	xor.b32  	%r74, %r69, %r18;
	shr.s32 	%r75, %r69, 31;
	xor.b32  	%r76, %r75, %r69;
	xor.b32  	%r77, %r75, %r70;
	cvt.u64.u32 	%rd30, %r76;
	shl.b64 	%rd31, %rd30, 32;
	cvt.u64.u32 	%rd32, %r77;
	or.b64  	%rd33, %rd31, %rd32;
	cvt.rn.f64.s64 	%fd7, %rd33;
	mul.f64 	%fd8, %fd7, 0d3BF921FB54442D19;
	cvt.rn.f32.f64 	%f46, %fd8;
	neg.f32 	%f47, %f46;
	setp.lt.s32 	%p14, %r74, 0;
	selp.f32 	%f66, %f47, %f46, %p14;
$L__BB0_16:
	cvta.to.global.u64 	%rd34, %rd16;
	add.s32 	%r79, %r90, 1;
	mul.rn.f32 	%f49, %f66, %f66;
	and.b32  	%r80, %r90, 1;
	setp.eq.b32 	%p15, %r80, 1;
	selp.f32 	%f50, %f66, 0f3F800000, %p15;
	fma.rn.f32 	%f51, %f49, %f50, 0f00000000;
	fma.rn.f32 	%f52, %f49, 0f37CBAC00, 0fBAB607ED;
	selp.f32 	%f53, 0fB94D4153, %f52, %p15;
	selp.f32 	%f54, 0f3C0885E4, 0f3D2AAABB, %p15;
	fma.rn.f32 	%f55, %f53, %f49, %f54;
	selp.f32 	%f56, 0fBE2AAAA8, 0fBEFFFFFF, %p15;
	fma.rn.f32 	%f57, %f55, %f49, %f56;
	fma.rn.f32 	%f58, %f57, %f51, %f50;
	and.b32  	%r81, %r79, 2;
	setp.eq.s32 	%p16, %r81, 0;
	mov.f32 	%f59, 0f00000000;
	sub.f32 	%f60, %f59, %f58;
	selp.f32 	%f61, %f58, %f60, %p16;
	mul.f32 	%f62, %f9, %f61;
	mul.f32 	%f63, %f62, 0f3F000000;
	mad.lo.s32 	%r82, %r31, %r2, %r1;
	mul.wide.u32 	%rd35, %r82, 16;
	add.s64 	%rd36, %rd34, %rd35;
	mov.f32 	%f64, 0f3F800000;
	st.global.v4.f32 	[%rd36], {%f1, %f63, %f2, %f64};
	ret;

}


// ===== COMPILED SASS (sm_100) =====

	.target	sm_100

	.elftype	@"ET_EXEC"


//--------------------- .note.nv.tkinfo           --------------------------
	.section	.note.nv.tkinfo,"",@"SHT_NOTE"
	.sectionflags	@"SHF_NOTE_NV_TKINFO"
	.tkinfo
        /*0018*/ 	.word	0x00000002
        /*0030*/ 	.string	""
        /*0030*/ 	.string	"ptxas"
        /*0030*/ 	.string	"Cuda compilation tools, release 13.0, V13.0.88"
        /*0030*/ 	.string	"Build cuda_13.0.r13.0/compiler.36424714_0"
        /*0030*/ 	.string	"-arch sm_100 -m 64 "



//--------------------- .note.nv.cuinfo           --------------------------
	.section	.note.nv.cuinfo,"",@"SHT_NOTE"
	.sectionflags	@"SHF_NOTE_NV_CUINFO"
        /*0018*/ 	.short	0x0002
        /*001a*/ 	.short	0x0064
        /*001c*/ 	.short	0x0082
	.zero		2


//--------------------- .nv.info                  --------------------------
	.section	.nv.info,"",@"SHT_CUDA_INFO"
	.align	4


	//----- nvinfo : EIATTR_REGCOUNT
	.align		4
        /*0000*/ 	.byte	0x04, 0x2f
        /*0002*/ 	.short	(.L_2 - .L_1)
	.align		4
.L_1:
        /*0004*/ 	.word	index@(_Z17sineWaveVBOKernelP6float4jjf)
        /*0008*/ 	.word	0x00000014


	//----- nvinfo : EIATTR_FRAME_SIZE
	.align		4
.L_2:
        /*000c*/ 	.byte	0x04, 0x11
        /*000e*/ 	.short	(.L_4 - .L_3)
	.align		4
.L_3:
        /*0010*/ 	.word	index@($__internal_0_$__cuda_sm3x_div_rn_noftz_f32_slowpath)
        /*0014*/ 	.word	0x00000020


	//----- nvinfo : EIATTR_FRAME_SIZE
	.align		4
.L_4:
        /*0018*/ 	.byte	0x04, 0x11
        /*001a*/ 	.short	(.L_6 - .L_5)
	.align		4
.L_5:
        /*001c*/ 	.word	index@(_Z17sineWaveVBOKernelP6float4jjf)
        /*0020*/ 	.word	0x00000020


	//----- nvinfo : EIATTR_MIN_STACK_SIZE
	.align		4
.L_6:
        /*0024*/ 	.byte	0x04, 0x12
        /*0026*/ 	.short	(.L_8 - .L_7)
	.align		4
.L_7:
        /*0028*/ 	.word	index@(_Z17sineWaveVBOKernelP6float4jjf)
        /*002c*/ 	.word	0x00000020
.L_8:


//--------------------- .nv.compat                --------------------------
	.section	.nv.compat,"",@"SHT_CUDA_COMPAT_INFO"
	.align	4
        /*0000*/ 	.byte	0x02, 0x09, 0x00, 0x00, 0x02, 0x02, 0x01, 0x00, 0x02, 0x05, 0x05, 0x00, 0x03, 0x07, 0x01, 0x01
        /*0010*/ 	.byte	0x02, 0x03, 0x00, 0x00, 0x02, 0x06, 0x01, 0x00, 0x04, 0x0b, 0x08, 0x00, 0x01, 0x00, 0x00, 0x00
        /*0020*/ 	.byte	0x00, 0x00, 0x00, 0x00


//--------------------- .nv.info._Z17sineWaveVBOKernelP6float4jjf --------------------------
	.section	.nv.info._Z17sineWaveVBOKernelP6float4jjf,"",@"SHT_CUDA_INFO"
	.sectionflags	@""
	.align	4


	//----- nvinfo : EIATTR_CUDA_API_VERSION
	.align		4
        /*0000*/ 	.byte	0x04, 0x37
        /*0002*/ 	.short	(.L_10 - .L_9)
.L_9:
        /*0004*/ 	.word	0x00000082


	//----- nvinfo : EIATTR_KPARAM_INFO
	.align		4
.L_10:
        /*0008*/ 	.byte	0x04, 0x17
        /*000a*/ 	.short	(.L_12 - .L_11)
.L_11:
        /*000c*/ 	.word	0x00000000
        /*0010*/ 	.short	0x0003
        /*0012*/ 	.short	0x0010
        /*0014*/ 	.byte	0x00, 0xf0, 0x11, 0x00


	//----- nvinfo : EIATTR_KPARAM_INFO
	.align		4
.L_12:
        /*0018*/ 	.byte	0x04, 0x17
        /*001a*/ 	.short	(.L_14 - .L_13)
.L_13:
        /*001c*/ 	.word	0x00000000
        /*0020*/ 	.short	0x0002
        /*0022*/ 	.short	0x000c
        /*0024*/ 	.byte	0x00, 0xf0, 0x11, 0x00


	//----- nvinfo : EIATTR_KPARAM_INFO
	.align		4
.L_14:
        /*0028*/ 	.byte	0x04, 0x17
        /*002a*/ 	.short	(.L_16 - .L_15)
.L_15:
        /*002c*/ 	.word	0x00000000
        /*0030*/ 	.short	0x0001
        /*0032*/ 	.short	0x0008
        /*0034*/ 	.byte	0x00, 0xf0, 0x11, 0x00


	//----- nvinfo : EIATTR_KPARAM_INFO
	.align		4
.L_16:
        /*0038*/ 	.byte	0x04, 0x17
        /*003a*/ 	.short	(.L_18 - .L_17)
.L_17:
        /*003c*/ 	.word	0x00000000
        /*0040*/ 	.short	0x0000
        /*0042*/ 	.short	0x0000
        /*0044*/ 	.byte	0x00, 0xf5, 0x21, 0x00


	//----- nvinfo : EIATTR_SPARSE_MMA_MASK
	.align		4
.L_18:
        /*0048*/ 	.byte	0x03, 0x50
        /*004a*/ 	.short	0x0000


	//----- nvinfo : EIATTR_MAXREG_COUNT
	.align		4
        /*004c*/ 	.byte	0x03, 0x1b
        /*004e*/ 	.short	0x00ff


	//----- nvinfo : EIATTR_MERCURY_ISA_VERSION
	.align		4
        /*0050*/ 	.byte	0x03, 0x5f
        /*0052*/ 	.short	0x0101


	//----- nvinfo : EIATTR_VRC_CTA_INIT_COUNT
	.align		4
        /*0054*/ 	.byte	0x02, 0x4a
	.zero		1
	.zero		1


	//----- nvinfo : EIATTR_EXIT_INSTR_OFFSETS
	.align		4
        /*0058*/ 	.byte	0x04, 0x1c
        /*005a*/ 	.short	(.L_20 - .L_19)


	//   ....[0]....
.L_19:
        /*005c*/ 	.word	0x00000e10


	//----- nvinfo : EIATTR_CRS_STACK_SIZE
	.align		4
.L_20:
        /*0060*/ 	.byte	0x04, 0x1e
        /*0062*/ 	.short	(.L_22 - .L_21)
.L_21:
        /*0064*/ 	.word	0x00000000


	//----- nvinfo : EIATTR_CBANK_PARAM_SIZE
	.align		4
.L_22:
        /*0068*/ 	.byte	0x03, 0x19
        /*006a*/ 	.short	0x0014


	//----- nvinfo : EIATTR_PARAM_CBANK
	.align		4
        /*006c*/ 	.byte	0x04, 0x0a
        /*006e*/ 	.short	(.L_24 - .L_23)
	.align		4
.L_23:
        /*0070*/ 	.word	index@(.nv.constant0._Z17sineWaveVBOKernelP6float4jjf)
        /*0074*/ 	.short	0x0380
        /*0076*/ 	.short	0x0014


	//----- nvinfo : EIATTR_SW_WAR
	.align		4
.L_24:
        /*0078*/ 	.byte	0x04, 0x36
        /*007a*/ 	.short	(.L_26 - .L_25)
.L_25:
        /*007c*/ 	.word	0x00000008
.L_26:


//--------------------- .nv.callgraph             --------------------------
	.section	.nv.callgraph,"",@"SHT_CUDA_CALLGRAPH"
	.align	4
	.sectionentsize	8
	.align		4
        /*0000*/ 	.word	0x00000000
	.align		4
        /*0004*/ 	.word	0xffffffff
	.align		4
        /*0008*/ 	.word	0x00000000
	.align		4
        /*000c*/ 	.word	0xfffffffe
	.align		4
        /*0010*/ 	.word	0x00000000
	.align		4
        /*0014*/ 	.word	0xfffffffd
	.align		4
        /*0018*/ 	.word	0x00000000
	.align		4
        /*001c*/ 	.word	0xfffffffc


//--------------------- .nv.constant4             --------------------------
	.section	.nv.constant4,"a",@progbits
	.align	8
	.align		8
.nv.constant4:
        /*0000*/ 	.dword	__cudart_i2opi_f


//--------------------- .text._Z17sineWaveVBOKernelP6float4jjf --------------------------
	.section	.text._Z17sineWaveVBOKernelP6float4jjf,"ax",@progbits
	.align	128
        .global         _Z17sineWaveVBOKernelP6float4jjf
        .type           _Z17sineWaveVBOKernelP6float4jjf,@function
        .size           _Z17sineWaveVBOKernelP6float4jjf,(.L_x_22 - _Z17sineWaveVBOKernelP6float4jjf)
        .other          _Z17sineWaveVBOKernelP6float4jjf,@"STO_CUDA_ENTRY STV_DEFAULT"
_Z17sineWaveVBOKernelP6float4jjf:
.text._Z17sineWaveVBOKernelP6float4jjf:
[----:B------:R-:W0:Y:S01]  /*0000*/  LDC R1, c[0x0][0x37c] ;  /* 0x0000df00ff017b82 */ /* 0x000e220000000800 */
[----:B------:R-:W1:Y:S01]  /*0010*/  S2R R0, SR_TID.X ;  /* 0x0000000000007919 */ /* 0x000e620000002100 */
[----:B------:R-:W2:Y:S06]  /*0020*/  LDCU UR5, c[0x0][0x388] ;  /* 0x00007100ff0577ac */ /* 0x000eac0008000800 */
[----:B------:R-:W1:Y:S01]  /*0030*/  S2UR UR4, SR_CTAID.X ;  /* 0x00000000000479c3 */ /* 0x000e620000002500 */
[----:B------:R-:W-:Y:S01]  /*0040*/  BSSY.RECONVERGENT B0, `(.L_x_0) ;  /* 0x0000015000007945 */ /* 0x000fe20003800200 */
[----:B------:R-:W3:Y:S01]  /*0050*/  S2R R9, SR_TID.Y ;  /* 0x0000000000097919 */ /* 0x000ee20000002200 */
[----:B0-----:R-:W-:-:S05]  /*0060*/  VIADD R1, R1, 0xffffffe0 ;  /* 0xffffffe001017836 */ /* 0x001fca0000000000 */
[----:B------:R-:W1:Y:S08]  /*0070*/  LDC R7, c[0x0][0x360] ;  /* 0x0000d800ff077b82 */ /* 0x000e700000000800 */
[----:B------:R-:W3:Y:S01]  /*0080*/  LDC R10, c[0x0][0x364] ;  /* 0x0000d900ff0a7b82 */ /* 0x000ee20000000800 */
[----:B--2---:R-:W-:-:S04]  /*0090*/  I2FP.F32.U32 R3, UR5 ;  /* 0x0000000500037c45 */ /* 0x004fc80008201000 */
[----:B------:R-:W0:Y:S03]  /*00a0*/  MUFU.RCP R2, R3 ;  /* 0x0000000300027308 */ /* 0x000e260000001000 */
[----:B------:R-:W3:Y:S01]  /*00b0*/  S2UR UR5, SR_CTAID.Y ;  /* 0x00000000000579c3 */ /* 0x000ee20000002600 */
[----:B-1----:R-:W-:-:S05]  /*00c0*/  IMAD R7, R7, UR4, R0 ;  /* 0x0000000407077c24 */ /* 0x002fca000f8e0200 */
[----:B------:R-:W-:Y:S01]  /*00d0*/  I2FP.F32.U32 R0, R7 ;  /* 0x0000000700007245 */ /* 0x000fe20000201000 */
[----:B0-----:R-:W-:-:S03]  /*00e0*/  FFMA R5, -R3, R2, 1 ;  /* 0x3f80000003057423 */ /* 0x001fc60000000102 */
[----:B------:R-:W0:Y:S01]  /*00f0*/  FCHK P0, R0, R3 ;  /* 0x0000000300007302 */ /* 0x000e220000000000 */
[----:B------:R-:W-:-:S04]  /*0100*/  FFMA R5, R2, R5, R2 ;  /* 0x0000000502057223 */ /* 0x000fc80000000002 */
[----:B------:R-:W-:Y:S01]  /*0110*/  FFMA R2, R0, R5, RZ ;  /* 0x0000000500027223 */ /* 0x000fe200000000ff */
[----:B---3--:R-:W-:-:S03]  /*0120*/  IMAD R10, R10, UR5, R9 ;  /* 0x000000050a0a7c24 */ /* 0x008fc6000f8e0209 */
[----:B------:R-:W-:-:S04]  /*0130*/  FFMA R4, -R3, R2, R0 ;  /* 0x0000000203047223 */ /* 0x000fc80000000100 */
[----:B------:R-:W-:Y:S01]  /*0140*/  FFMA R2, R5, R4, R2 ;  /* 0x0000000405027223 */ /* 0x000fe20000000002 */
[----:B0-----:R-:W-:Y:S06]  /*0150*/  @!P0 BRA `(.L_x_1) ;  /* 0x00000000000c8947 */ /* 0x001fec0003800000 */
[----:B------:R-:W-:-:S07]  /*0160*/  MOV R4, 0x180 ;  /* 0x0000018000047802 */ /* 0x000fce0000000f00 */
[----:B------:R-:W-:Y:S05]  /*0170*/  CALL.REL.NOINC `($__internal_0_$__cuda_sm3x_div_rn_noftz_f32_slowpath) ;  /* 0x0000000c00287944 */ /* 0x000fea0003c00000 */
[----:B------:R-:W-:-:S07]  /*0180*/  IMAD.MOV.U32 R2, RZ, RZ, R0 ;  /* 0x000000ffff027224 */ /* 0x000fce00078e0000 */
.L_x_1:
[----:B------:R-:W-:Y:S05]  /*0190*/  BSYNC.RECONVERGENT B0 ;  /* 0x0000000000007941 */ /* 0x000fea0003800200 */
.L_x_0:
[----:B------:R-:W0:Y:S01]  /*01a0*/  LDCU UR4, c[0x0][0x38c] ;  /* 0x00007180ff0477ac */ /* 0x000e220008000800 */
[----:B------:R-:W-:Y:S01]  /*01b0*/  I2FP.F32.U32 R0, R10 ;  /* 0x0000000a00007245 */ /* 0x000fe20000201000 */
[----:B------:R-:W-:Y:S01]  /*01c0*/  BSSY.RECONVERGENT B0, `(.L_x_2) ;  /* 0x000000d000007945 */ /* 0x000fe20003800200 */
[----:B0-----:R-:W-:-:S04]  /*01d0*/  I2FP.F32.U32 R3, UR4 ;  /* 0x0000000400037c45 */ /* 0x001fc80008201000 */
[----:B------:R-:W0:Y:S08]  /*01e0*/  MUFU.RCP R4, R3 ;  /* 0x0000000300047308 */ /* 0x000e300000001000 */
[----:B------:R-:W1:Y:S01]  /*01f0*/  FCHK P0, R0, R3 ;  /* 0x0000000300007302 */ /* 0x000e620000000000 */
[----:B0-----:R-:W-:-:S04]  /*0200*/  FFMA R5, -R3, R4, 1 ;  /* 0x3f80000003057423 */ /* 0x001fc80000000104 */
[----:B------:R-:W-:-:S04]  /*0210*/  FFMA R5, R4, R5, R4 ;  /* 0x0000000504057223 */ /* 0x000fc80000000004 */
[----:B------:R-:W-:-:S04]  /*0220*/  FFMA R4, R0, R5, RZ ;  /* 0x0000000500047223 */ /* 0x000fc800000000ff */
[----:B------:R-:W-:-:S04]  /*0230*/  FFMA R6, -R3, R4, R0 ;  /* 0x0000000403067223 */ /* 0x000fc80000000100 */
[----:B------:R-:W-:Y:S01]  /*0240*/  FFMA R8, R5, R6, R4 ;  /* 0x0000000605087223 */ /* 0x000fe20000000004 */
[----:B-1----:R-:W-:Y:S06]  /*0250*/  @!P0 BRA `(.L_x_3) ;  /* 0x00000000000c8947 */ /* 0x002fec0003800000 */
[----:B------:R-:W-:-:S07]  /*0260*/  MOV R4, 0x280 ;  /* 0x0000028000047802 */ /* 0x000fce0000000f00 */
[----:B------:R-:W-:Y:S05]  /*0270*/  CALL.REL.NOINC `($__internal_0_$__cuda_sm3x_div_rn_noftz_f32_slowpath) ;  /* 0x0000000800e87944 */ /* 0x000fea0003c00000 */
[----:B------:R-:W-:-:S07]  /*0280*/  IMAD.MOV.U32 R8, RZ, RZ, R0 ;  /* 0x000000ffff087224 */ /* 0x000fce00078e0000 */
.L_x_3:
[----:B------:R-:W-:Y:S05]  /*0290*/  BSYNC.RECONVERGENT B0 ;  /* 0x0000000000007941 */ /* 0x000fea0003800200 */
.L_x_2:
[----:B------:R-:W0:Y:S01]  /*02a0*/  F2F.F64.F32 R2, R2 ;  /* 0x0000000200027310 */ /* 0x000e220000201800 */
[----:B------:R-:W-:Y:S01]  /*02b0*/  IMAD.MOV.U32 R14, RZ, RZ, 0x0 ;  /* 0x00000000ff0e7424 */ /* 0x000fe200078e00ff */
[----:B------:R-:W1:Y:S01]  /*02c0*/  LDC R9, c[0x0][0x390] ;  /* 0x0000e400ff097b82 */ /* 0x000e620000000800 */
[----:B------:R-:W-:Y:S01]  /*02d0*/  IMAD.MOV.U32 R15, RZ, RZ, 0x40000000 ;  /* 0x40000000ff0f7424 */ /* 0x000fe200078e00ff */
[----:B------:R-:W2:Y:S01]  /*02e0*/  LDCU.64 UR6, c[0x0][0x358] ;  /* 0x00006b00ff0677ac */ /* 0x000ea20008000a00 */
[----:B------:R-:W-:Y:S03]  /*02f0*/  BSSY.RECONVERGENT B0, `(.L_x_4) ;  /* 0x0000046000007945 */ /* 0x000fe60003800200 */
[----:B------:R-:W3:Y:S01]  /*0300*/  F2F.F64.F32 R12, R8 ;  /* 0x00000008000c7310 */ /* 0x000ee20000201800 */
[-C--:B0-----:R-:W-:Y:S02]  /*0310*/  DFMA R4, R2, R14.reuse, -1 ;  /* 0xbff000000204742b */ /* 0x081fe4000000000e */
[----:B---3--:R-:W-:-:S08]  /*0320*/  DFMA R12, R12, R14, -1 ;  /* 0xbff000000c0c742b */ /* 0x008fd0000000000e */
[----:B------:R-:W1:Y:S08]  /*0330*/  F2F.F32.F64 R4, R4 ;  /* 0x0000000400047310 */ /* 0x000e700000301000 */
[----:B------:R0:W3:Y:S01]  /*0340*/  F2F.F32.F64 R6, R12 ;  /* 0x0000000c00067310 */ /* 0x0000e20000301000 */
[----:B-1----:R-:W-:-:S04]  /*0350*/  FFMA R11, R4, 4, R9 ;  /* 0x40800000040b7823 */ /* 0x002fc80000000009 */
[C---:B------:R-:W-:Y:S01]  /*0360*/  FMUL R0, R11.reuse, 0.63661974668502807617 ;  /* 0x3f22f9830b007820 */ /* 0x040fe20000400000 */
[----:B------:R-:W-:-:S05]  /*0370*/  FSETP.GE.AND P0, PT, |R11|, 105615, PT ;  /* 0x47ce47800b00780b */ /* 0x000fca0003f06200 */
[----:B------:R-:W1:Y:S02]  /*0380*/  F2I.NTZ R0, R0 ;  /* 0x0000000000007305 */ /* 0x000e640000203100 */
[----:B-1----:R-:W-:-:S05]  /*0390*/  I2FP.F32.S32 R14, R0 ;  /* 0x00000000000e7245 */ /* 0x002fca0000201400 */
[----:B------:R-:W-:-:S04]  /*03a0*/  FFMA R3, R14, -1.5707962512969970703, R11 ;  /* 0xbfc90fda0e037823 */ /* 0x000fc8000000000b */
[----:B------:R-:W-:-:S04]  /*03b0*/  FFMA R3, R14, -7.5497894158615963534e-08, R3 ;  /* 0xb3a221680e037823 */ /* 0x000fc80000000003 */
[----:B------:R-:W-:Y:S01]  /*03c0*/  FFMA R3, R14, -5.3903029534742383927e-15, R3 ;  /* 0xa7c234c50e037823 */ /* 0x000fe20000000003 */
[----:B0-23--:R-:W-:Y:S06]  /*03d0*/  @!P0 BRA `(.L_x_5) ;  /* 0x0000000000dc8947 */ /* 0x00dfec0003800000 */
[----:B------:R-:W-:-:S13]  /*03e0*/  FSETP.NEU.AND P0, PT, |R11|, +INF , PT ;  /* 0x7f8000000b00780b */ /* 0x000fda0003f0d200 */
[----:B------:R-:W-:Y:S01]  /*03f0*/  @!P0 FMUL R3, RZ, R11 ;  /* 0x0000000bff038220 */ /* 0x000fe20000400000 */
[----:B------:R-:W-:Y:S01]  /*0400*/  @!P0 IMAD.MOV.U32 R0, RZ, RZ, RZ ;  /* 0x000000ffff008224 */ /* 0x000fe200078e00ff */
[----:B------:R-:W-:Y:S06]  /*0410*/  @!P0 BRA `(.L_x_5) ;  /* 0x0000000000cc8947 */ /* 0x000fec0003800000 */
[----:B------:R-:W-:Y:S01]  /*0420*/  IMAD.SHL.U32 R2, R11, 0x100, RZ ;  /* 0x000001000b027824 */ /* 0x000fe200078e00ff */
[----:B------:R-:W0:Y:S01]  /*0430*/  LDCU.64 UR8, c[0x4][URZ] ;  /* 0x01000000ff0877ac */ /* 0x000e220008000a00 */
[----:B------:R-:W-:Y:S02]  /*0440*/  IMAD.MOV.U32 R8, RZ, RZ, RZ ;  /* 0x000000ffff087224 */ /* 0x000fe400078e00ff */
[----:B------:R-:W-:Y:S01]  /*0450*/  IMAD.MOV.U32 R0, RZ, RZ, R1 ;  /* 0x000000ffff007224 */ /* 0x000fe200078e0001 */
[----:B------:R-:W-:Y:S01]  /*0460*/  LOP3.LUT R15, R2, 0x80000000, RZ, 0xfc, !PT ;  /* 0x80000000020f7812 */ /* 0x000fe200078efcff */
[----:B------:R-:W-:Y:S01]  /*0470*/  UMOV UR5, URZ ;  /* 0x000000ff00057c82 */ /* 0x000fe20008000000 */
[----:B------:R-:W-:-:S05]  /*0480*/  UMOV UR4, URZ ;  /* 0x000000ff00047c82 */ /* 0x000fca0008000000 */
.L_x_6:
[----:B0-----:R-:W-:Y:S02]  /*0490*/  IMAD.U32 R12, RZ, RZ, UR8 ;  /* 0x00000008ff0c7e24 */ /* 0x001fe4000f8e00ff */
[----:B------:R-:W-:-:S05]  /*04a0*/  IMAD.U32 R13, RZ, RZ, UR9 ;  /* 0x00000009ff0d7e24 */ /* 0x000fca000f8e00ff */
[----:B------:R-:W2:Y:S01]  /*04b0*/  LDG.E.CONSTANT R2, desc[UR6][R12.64] ;  /* 0x000000060c027981 */ /* 0x000ea2000c1e9900 */
[----:B------:R-:W-:Y:S02]  /*04c0*/  UIADD3 UR8, UP0, UPT, UR8, 0x4, URZ ;  /* 0x0000000408087890 */ /* 0x000fe4000ff1e0ff */
[----:B------:R-:W-:Y:S02]  /*04d0*/  UIADD3 UR4, UPT, UPT, UR4, 0x1, URZ ;  /* 0x0000000104047890 */ /* 0x000fe4000fffe0ff */
[----:B------:R-:W-:Y:S02]  /*04e0*/  UIADD3.X UR9, UPT, UPT, URZ, UR9, URZ, UP0, !UPT ;  /* 0x00000009ff097290 */ /* 0x000fe400087fe4ff */
[----:B------:R-:W-:Y:S01]  /*04f0*/  UISETP.NE.AND UP0, UPT, UR4, 0x6, UPT ;  /* 0x000000060400788c */ /* 0x000fe2000bf05270 */
[----:B--2---:R-:W-:-:S03]  /*0500*/  IMAD.WIDE.U32 R2, R2, R15, RZ ;  /* 0x0000000f02027225 */ /* 0x004fc600078e00ff */
[----:B------:R-:W-:-:S04]  /*0510*/  IADD3 R5, P0, PT, R2, R8, RZ ;  /* 0x0000000802057210 */ /* 0x000fc80007f1e0ff */
[----:B------:R-:W-:Y:S01]  /*0520*/  IADD3.X R8, PT, PT, R3, UR5, RZ, P0, !PT ;  /* 0x0000000503087c10 */ /* 0x000fe200087fe4ff */
[----:B------:R0:W-:Y:S02]  /*0530*/  STL [R0], R5 ;  /* 0x0000000500007387 */ /* 0x0001e40000100800 */
[----:B0-----:R-:W-:Y:S01]  /*0540*/  VIADD R0, R0, 0x4 ;  /* 0x0000000400007836 */ /* 0x001fe20000000000 */
[----:B------:R-:W-:Y:S06]  /*0550*/  BRA.U UP0, `(.L_x_6) ;  /* 0xfffffffd00cc7547 */ /* 0x000fec000b83ffff */
[----:B------:R-:W-:Y:S01]  /*0560*/  SHF.R.U32.HI R5, RZ, 0x17, R11 ;  /* 0x00000017ff057819 */ /* 0x000fe2000001160b */
[----:B------:R0:W-:Y:S03]  /*0570*/  STL [R1+0x18], R8 ;  /* 0x0000180801007387 */ /* 0x0001e60000100800 */
[C---:B------:R-:W-:Y:S02]  /*0580*/  LOP3.LUT R0, R5.reuse, 0xe0, RZ, 0xc0, !PT ;  /* 0x000000e005007812 */ /* 0x040fe400078ec0ff */
[----:B------:R-:W-:-:S03]  /*0590*/  LOP3.LUT P0, RZ, R5, 0x1f, RZ, 0xc0, !PT ;  /* 0x0000001f05ff7812 */ /* 0x000fc6000780c0ff */
[----:B------:R-:W-:-:S05]  /*05a0*/  VIADD R0, R0, 0xffffff80 ;  /* 0xffffff8000007836 */ /* 0x000fca0000000000 */
[----:B------:R-:W-:-:S05]  /*05b0*/  SHF.R.U32.HI R0, RZ, 0x5, R0 ;  /* 0x00000005ff007819 */ /* 0x000fca0000011600 */
[----:B------:R-:W-:-:S05]  /*05c0*/  IMAD R14, R0, -0x4, R1 ;  /* 0xfffffffc000e7824 */ /* 0x000fca00078e0201 */
[----:B------:R-:W2:Y:S04]  /*05d0*/  LDL R0, [R14+0x18] ;  /* 0x000018000e007983 */ /* 0x000ea80000100800 */
[----:B------:R-:W2:Y:S04]  /*05e0*/  LDL R3, [R14+0x14] ;  /* 0x000014000e037983 */ /* 0x000ea80000100800 */
[----:B------:R-:W3:Y:S01]  /*05f0*/  @P0 LDL R2, [R14+0x10] ;  /* 0x000010000e020983 */ /* 0x000ee20000100800 */
[----:B------:R-:W-:Y:S01]  /*0600*/  LOP3.LUT R5, R5, 0x1f, RZ, 0xc0, !PT ;  /* 0x0000001f05057812 */ /* 0x000fe200078ec0ff */
[----:B------:R-:W-:Y:S01]  /*0610*/  UMOV UR4, 0x54442d19 ;  /* 0x54442d1900047882 */ /* 0x000fe20000000000 */
[----:B------:R-:W-:-:S02]  /*0620*/  UMOV UR5, 0x3bf921fb ;  /* 0x3bf921fb00057882 */ /* 0x000fc40000000000 */
[-C--:B--2---:R-:W-:Y:S02]  /*0630*/  @P0 SHF.L.W.U32.HI R0, R3, R5.reuse, R0 ;  /* 0x0000000503000219 */ /* 0x084fe40000010e00 */
[----:B---3--:R-:W-:Y:S02]  /*0640*/  @P0 SHF.L.W.U32.HI R3, R2, R5, R3 ;  /* 0x0000000502030219 */ /* 0x008fe40000010e03 */
[----:B------:R-:W-:Y:S02]  /*0650*/  ISETP.GE.AND P0, PT, R11, RZ, PT ;  /* 0x000000ff0b00720c */ /* 0x000fe40003f06270 */
[C---:B------:R-:W-:Y:S01]  /*0660*/  SHF.L.W.U32.HI R2, R3.reuse, 0x2, R0 ;  /* 0x0000000203027819 */ /* 0x040fe20000010e00 */
[----:B------:R-:W-:-:S03]  /*0670*/  IMAD.SHL.U32 R3, R3, 0x4, RZ ;  /* 0x0000000403037824 */ /* 0x000fc600078e00ff */
[----:B------:R-:W-:Y:S02]  /*0680*/  SHF.R.S32.HI R5, RZ, 0x1f, R2 ;  /* 0x0000001fff057819 */ /* 0x000fe40000011402 */
[----:B------:R-:W-:Y:S02]  /*0690*/  LOP3.LUT R11, R2, R11, RZ, 0x3c, !PT ;  /* 0x0000000b020b7212 */ /* 0x000fe400078e3cff */
[C---:B------:R-:W-:Y:S02]  /*06a0*/  LOP3.LUT R12, R5.reuse, R3, RZ, 0x3c, !PT ;  /* 0x00000003050c7212 */ /* 0x040fe400078e3cff */
[----:B------:R-:W-:Y:S02]  /*06b0*/  LOP3.LUT R13, R5, R2, RZ, 0x3c, !PT ;  /* 0x00000002050d7212 */ /* 0x000fe400078e3cff */
[----:B------:R-:W-:Y:S02]  /*06c0*/  SHF.R.U32.HI R3, RZ, 0x1e, R0 ;  /* 0x0000001eff037819 */ /* 0x000fe40000011600 */
[----:B------:R-:W-:-:S02]  /*06d0*/  ISETP.GE.AND P1, PT, R11, RZ, PT ;  /* 0x000000ff0b00720c */ /* 0x000fc40003f26270 */
[----:B------:R-:W1:Y:S01]  /*06e0*/  I2F.F64.S64 R12, R12 ;  /* 0x0000000c000c7312 */ /* 0x000e620000301c00 */
[----:B------:R-:W-:-:S05]  /*06f0*/  LEA.HI R0, R2, R3, RZ, 0x1 ;  /* 0x0000000302007211 */ /* 0x000fca00078f08ff */
[----:B------:R-:W-:-:S04]  /*0700*/  IMAD.MOV R2, RZ, RZ, -R0 ;  /* 0x000000ffff027224 */ /* 0x000fc800078e0a00 */
[----:B------:R-:W-:Y:S01]  /*0710*/  @!P0 IMAD.MOV.U32 R0, RZ, RZ, R2 ;  /* 0x000000ffff008224 */ /* 0x000fe200078e0002 */
[----:B-1----:R-:W-:-:S10]  /*0720*/  DMUL R14, R12, UR4 ;  /* 0x000000040c0e7c28 */ /* 0x002fd40008000000 */
[----:B------:R-:W1:Y:S02]  /*0730*/  F2F.F32.F64 R14, R14 ;  /* 0x0000000e000e7310 */ /* 0x000e640000301000 */
[----:B01----:R-:W-:-:S07]  /*0740*/  FSEL R3, -R14, R14, !P1 ;  /* 0x0000000e0e037208 */ /* 0x003fce0004800100 */
.L_x_5:
[----:B------:R-:W-:Y:S05]  /*0750*/  BSYNC.RECONVERGENT B0 ;  /* 0x0000000000007941 */ /* 0x000fea0003800200 */
.L_x_4:
[----:B------:R-:W-:Y:S01]  /*0760*/  FFMA R11, R6, 4, R9 ;  /* 0x40800000060b7823 */ /* 0x000fe20000000009 */
[----:B------:R-:W-:Y:S02]  /*0770*/  IMAD.MOV.U32 R14, RZ, RZ, 0x37cbac00 ;  /* 0x37cbac00ff0e7424 */ /* 0x000fe400078e00ff */
[----:B------:R-:W-:Y:S01]  /*0780*/  FMUL R5, R3, R3 ;  /* 0x0000000303057220 */ /* 0x000fe20000400000 */
[C---:B------:R-:W-:Y:S01]  /*0790*/  LOP3.LUT R9, R0.reuse, 0x1, RZ, 0xc0, !PT ;  /* 0x0000000100097812 */ /* 0x040fe200078ec0ff */
[----:B------:R-:W-:Y:S01]  /*07a0*/  FMUL R2, R11, 0.63661974668502807617 ;  /* 0x3f22f9830b027820 */ /* 0x000fe20000400000 */
[----:B------:R-:W-:Y:S02]  /*07b0*/  IMAD.MOV.U32 R12, RZ, RZ, 0x3d2aaabb ;  /* 0x3d2aaabbff0c7424 */ /* 0x000fe400078e00ff */
[----:B------:R-:W-:Y:S01]  /*07c0*/  FFMA R8, R5, R14, -0.0013887860113754868507 ;  /* 0xbab607ed05087423 */ /* 0x000fe2000000000e */
[----:B------:R-:W-:Y:S01]  /*07d0*/  ISETP.NE.U32.AND P0, PT, R9, 0x1, PT ;  /* 0x000000010900780c */ /* 0x000fe20003f05070 */
[----:B------:R-:W-:Y:S01]  /*07e0*/  IMAD.MOV.U32 R9, RZ, RZ, 0x3effffff ;  /* 0x3effffffff097424 */ /* 0x000fe200078e00ff */
[----:B------:R-:W-:Y:S01]  /*07f0*/  LOP3.LUT P1, RZ, R0, 0x2, RZ, 0xc0, !PT ;  /* 0x0000000200ff7812 */ /* 0x000fe2000782c0ff */
[----:B------:R-:W0:Y:S01]  /*0800*/  F2I.NTZ R2, R2 ;  /* 0x0000000200027305 */ /* 0x000e220000203100 */
[----:B------:R-:W-:Y:S01]  /*0810*/  FSEL R8, R8, -0.00019574658654164522886, !P0 ;  /* 0xb94d415308087808 */ /* 0x000fe20004000000 */
[----:B------:R-:W-:Y:S01]  /*0820*/  BSSY.RECONVERGENT B0, `(.L_x_7) ;  /* 0x0000046000007945 */ /* 0x000fe20003800200 */
[----:B------:R-:W-:-:S02]  /*0830*/  FSEL R12, R12, 0.0083327032625675201416, !P0 ;  /* 0x3c0885e40c0c7808 */ /* 0x000fc40004000000 */
[----:B------:R-:W-:-:S03]  /*0840*/  FSEL R0, R3, 1, P0 ;  /* 0x3f80000003007808 */ /* 0x000fc60000000000 */
[----:B------:R-:W-:Y:S01]  /*0850*/  FFMA R8, R5, R8, R12 ;  /* 0x0000000805087223 */ /* 0x000fe2000000000c */
[----:B------:R-:W-:Y:S02]  /*0860*/  FSEL R12, -R9, -0.16666662693023681641, !P0 ;  /* 0xbe2aaaa8090c7808 */ /* 0x000fe40004000100 */
[----:B------:R-:W-:-:S03]  /*0870*/  FSETP.GE.AND P0, PT, |R11|, 105615, PT ;  /* 0x47ce47800b00780b */ /* 0x000fc60003f06200 */
[C---:B------:R-:W-:Y:S01]  /*0880*/  FFMA R8, R5.reuse, R8, R12 ;  /* 0x0000000805087223 */ /* 0x040fe2000000000c */
[----:B0-----:R-:W-:Y:S01]  /*0890*/  I2FP.F32.S32 R16, R2 ;  /* 0x0000000200107245 */ /* 0x001fe20000201400 */
[----:B------:R-:W-:-:S04]  /*08a0*/  FFMA R5, R5, R0, RZ ;  /* 0x0000000005057223 */ /* 0x000fc800000000ff */
[----:B------:R-:W-:Y:S01]  /*08b0*/  FFMA R3, R16, -1.5707962512969970703, R11 ;  /* 0xbfc90fda10037823 */ /* 0x000fe2000000000b */
[----:B------:R-:W-:-:S03]  /*08c0*/  FFMA R9, R5, R8, R0 ;  /* 0x0000000805097223 */ /* 0x000fc60000000000 */
[----:B------:R-:W-:Y:S01]  /*08d0*/  FFMA R3, R16, -7.5497894158615963534e-08, R3 ;  /* 0xb3a2216810037823 */ /* 0x000fe20000000003 */
[----:B------:R-:W-:-:S03]  /*08e0*/  @P1 FADD R9, RZ, -R9 ;  /* 0x80000009ff091221 */ /* 0x000fc60000000000 */
[----:B------:R-:W-:Y:S01]  /*08f0*/  FFMA R0, R16, -5.3903029534742383927e-15, R3 ;  /* 0xa7c234c510007823 */ /* 0x000fe20000000003 */
[----:B------:R-:W-:Y:S06]  /*0900*/  @!P0 BRA `(.L_x_8) ;  /* 0x0000000000dc8947 */ /* 0x000fec0003800000 */
        /* <DEDUP_REMOVED lines=11> */
.L_x_9:
        /* <DEDUP_REMOVED lines=44> */
.L_x_8:
[----:B------:R-:W-:Y:S05]  /*0c80*/  BSYNC.RECONVERGENT B0 ;  /* 0x0000000000007941 */ /* 0x000fea0003800200 */
.L_x_7:
[----:B------:R-:W-:Y:S01]  /*0c90*/  FMUL R11, R0, R0 ;  /* 0x00000000000b7220 */ /* 0x000fe20000400000 */
[C---:B------:R-:W-:Y:S01]  /*0ca0*/  LOP3.LUT R3, R2.reuse, 0x1, RZ, 0xc0, !PT ;  /* 0x0000000102037812 */ /* 0x040fe200078ec0ff */
[----:B------:R-:W-:Y:S01]  /*0cb0*/  IMAD.MOV.U32 R8, RZ, RZ, 0x3c0885e4 ;  /* 0x3c0885e4ff087424 */ /* 0x000fe200078e00ff */
[----:B------:R-:W0:Y:S01]  /*0cc0*/  LDCU UR4, c[0x0][0x388] ;  /* 0x00007100ff0477ac */ /* 0x000e220008000800 */
[----:B------:R-:W-:Y:S01]  /*0cd0*/  FFMA R14, R11, R14, -0.0013887860113754868507 ;  /* 0xbab607ed0b0e7423 */ /* 0x000fe2000000000e */
[----:B------:R-:W-:Y:S01]  /*0ce0*/  ISETP.NE.U32.AND P0, PT, R3, 0x1, PT ;  /* 0x000000010300780c */ /* 0x000fe20003f05070 */
[----:B------:R-:W-:Y:S02]  /*0cf0*/  VIADD R5, R2, 0x1 ;  /* 0x0000000102057836 */ /* 0x000fe40000000000 */
[----:B------:R-:W1:Y:S01]  /*0d00*/  LDC.64 R2, c[0x0][0x380] ;  /* 0x0000e000ff027b82 */ /* 0x000e620000000a00 */
[----:B------:R-:W-:Y:S01]  /*0d10*/  IMAD.MOV.U32 R12, RZ, RZ, 0x3e2aaaa8 ;  /* 0x3e2aaaa8ff0c7424 */ /* 0x000fe200078e00ff */
[----:B------:R-:W-:-:S02]  /*0d20*/  FSEL R14, R14, -0.00019574658654164522886, P0 ;  /* 0xb94d41530e0e7808 */ /* 0x000fc40000000000 */
[----:B------:R-:W-:Y:S02]  /*0d30*/  FSEL R8, R8, 0.041666727513074874878, !P0 ;  /* 0x3d2aaabb08087808 */ /* 0x000fe40004000000 */
[----:B------:R-:W-:Y:S02]  /*0d40*/  LOP3.LUT P1, RZ, R5, 0x2, RZ, 0xc0, !PT ;  /* 0x0000000205ff7812 */ /* 0x000fe4000782c0ff */
[----:B------:R-:W-:Y:S01]  /*0d50*/  FSEL R5, -R12, -0.4999999701976776123, !P0 ;  /* 0xbeffffff0c057808 */ /* 0x000fe20004000100 */
[----:B------:R-:W-:Y:S01]  /*0d60*/  FFMA R8, R11, R14, R8 ;  /* 0x0000000e0b087223 */ /* 0x000fe20000000008 */
[----:B------:R-:W-:-:S03]  /*0d70*/  FSEL R0, R0, 1, !P0 ;  /* 0x3f80000000007808 */ /* 0x000fc60004000000 */
[C---:B------:R-:W-:Y:S02]  /*0d80*/  FFMA R5, R11.reuse, R8, R5 ;  /* 0x000000080b057223 */ /* 0x040fe40000000005 */
[----:B------:R-:W-:-:S04]  /*0d90*/  FFMA R11, R11, R0, RZ ;  /* 0x000000000b0b7223 */ /* 0x000fc800000000ff */
[----:B------:R-:W-:Y:S01]  /*0da0*/  FFMA R0, R11, R5, R0 ;  /* 0x000000050b007223 */ /* 0x000fe20000000000 */
[----:B0-----:R-:W-:Y:S02]  /*0db0*/  IMAD R5, R10, UR4, R7 ;  /* 0x000000040a057c24 */ /* 0x001fe4000f8e0207 */
[----:B------:R-:W-:Y:S02]  /*0dc0*/  IMAD.MOV.U32 R7, RZ, RZ, 0x3f800000 ;  /* 0x3f800000ff077424 */ /* 0x000fe400078e00ff */
[----:B------:R-:W-:Y:S01]  /*0dd0*/  @P1 FADD R0, RZ, -R0 ;  /* 0x80000000ff001221 */ /* 0x000fe20000000000 */
[----:B-1----:R-:W-:-:S04]  /*0de0*/  IMAD.WIDE.U32 R2, R5, 0x10, R2 ;  /* 0x0000001005027825 */ /* 0x002fc800078e0002 */
[----:B------:R-:W-:-:S05]  /*0df0*/  FMUL.D2 R5, R9, R0 ;  /* 0x0000000009057220 */ /* 0x000fca0000300000 */
[----:B------:R-:W-:Y:S01]  /*0e00*/  STG.E.128 desc[UR6][R2.64], R4 ;  /* 0x0000000402007986 */ /* 0x000fe2000c101d06 */
[----:B------:R-:W-:Y:S05]  /*0e10*/  EXIT ;  /* 0x000000000000794d */ /* 0x000fea0003800000 */
        .weak           $__internal_0_$__cuda_sm3x_div_rn_noftz_f32_slowpath
        .type           $__internal_0_$__cuda_sm3x_div_rn_noftz_f32_slowpath,@function
        .size           $__internal_0_$__cuda_sm3x_div_rn_noftz_f32_slowpath,(.L_x_22 - $__internal_0_$__cuda_sm3x_div_rn_noftz_f32_slowpath)
$__internal_0_$__cuda_sm3x_div_rn_noftz_f32_slowpath:
[----:B------:R-:W-:Y:S01]  /*0e20*/  SHF.R.U32.HI R6, RZ, 0x17, R3 ;  /* 0x00000017ff067819 */ /* 0x000fe20000011603 */
[----:B------:R-:W-:Y:S01]  /*0e30*/  BSSY.RECONVERGENT B1, `(.L_x_10) ;  /* 0x0000062000017945 */ /* 0x000fe20003800200 */
[----:B------:R-:W-:Y:S02]  /*0e40*/  SHF.R.U32.HI R5, RZ, 0x17, R0 ;  /* 0x00000017ff057819 */ /* 0x000fe40000011600 */
[----:B------:R-:W-:Y:S02]  /*0e50*/  LOP3.LUT R12, R6, 0xff, RZ, 0xc0, !PT ;  /* 0x000000ff060c7812 */ /* 0x000fe400078ec0ff */
[----:B------:R-:W-:-:S03]  /*0e60*/  LOP3.LUT R11, R5, 0xff, RZ, 0xc0, !PT ;  /* 0x000000ff050b7812 */ /* 0x000fc600078ec0ff */
[----:B------:R-:W-:Y:S02]  /*0e70*/  VIADD R8, R12, 0xffffffff ;  /* 0xffffffff0c087836 */ /* 0x000fe40000000000 */
[----:B------:R-:W-:-:S03]  /*0e80*/  VIADD R6, R11, 0xffffffff ;  /* 0xffffffff0b067836 */ /* 0x000fc60000000000 */
[----:B------:R-:W-:-:S04]  /*0e90*/  ISETP.GT.U32.AND P0, PT, R8, 0xfd, PT ;  /* 0x000000fd0800780c */ /* 0x000fc80003f04070 */
[----:B------:R-:W-:-:S13]  /*0ea0*/  ISETP.GT.U32.OR P0, PT, R6, 0xfd, P0 ;  /* 0x000000fd0600780c */ /* 0x000fda0000704470 */
[----:B------:R-:W-:Y:S01]  /*0eb0*/  @!P0 IMAD.MOV.U32 R5, RZ, RZ, RZ ;  /* 0x000000ffff058224 */ /* 0x000fe200078e00ff */
[----:B------:R-:W-:Y:S06]  /*0ec0*/  @!P0 BRA `(.L_x_11) ;  /* 0x00000000005c8947 */ /* 0x000fec0003800000 */
[----:B------:R-:W-:Y:S02]  /*0ed0*/  FSETP.GTU.FTZ.AND P0, PT, |R0|, +INF , PT ;  /* 0x7f8000000000780b */ /* 0x000fe40003f1c200 */
[----:B------:R-:W-:-:S04]  /*0ee0*/  FSETP.GTU.FTZ.AND P1, PT, |R3|, +INF , PT ;  /* 0x7f8000000300780b */ /* 0x000fc80003f3c200 */
[----:B------:R-:W-:-:S13]  /*0ef0*/  PLOP3.LUT P0, PT, P0, P1, PT, 0xf8, 0x8f ;  /* 0x00000000008f781c */ /* 0x000fda0000703f70 */
[----:B------:R-:W-:Y:S05]  /*0f00*/  @P0 BRA `(.L_x_12) ;  /* 0x00000004004c0947 */ /* 0x000fea0003800000 */
[----:B------:R-:W-:-:S13]  /*0f10*/  LOP3.LUT P0, RZ, R3, 0x7fffffff, R0, 0xc8, !PT ;  /* 0x7fffffff03ff7812 */ /* 0x000fda000780c800 */
[----:B------:R-:W-:Y:S05]  /*0f20*/  @!P0 BRA `(.L_x_13) ;  /* 0x00000004003c8947 */ /* 0x000fea0003800000 */
[C---:B------:R-:W-:Y:S02]  /*0f30*/  FSETP.NEU.FTZ.AND P2, PT, |R0|.reuse, +INF , PT ;  /* 0x7f8000000000780b */ /* 0x040fe40003f5d200 */
[----:B------:R-:W-:Y:S02]  /*0f40*/  FSETP.NEU.FTZ.AND P1, PT, |R3|, +INF , PT ;  /* 0x7f8000000300780b */ /* 0x000fe40003f3d200 */
[----:B------:R-:W-:-:S11]  /*0f50*/  FSETP.NEU.FTZ.AND P0, PT, |R0|, +INF , PT ;  /* 0x7f8000000000780b */ /* 0x000fd60003f1d200 */
[----:B------:R-:W-:Y:S05]  /*0f60*/  @!P1 BRA !P2, `(.L_x_13) ;  /* 0x00000004002c9947 */ /* 0x000fea0005000000 */
[----:B------:R-:W-:-:S04]  /*0f70*/  LOP3.LUT P2, RZ, R0, 0x7fffffff, RZ, 0xc0, !PT ;  /* 0x7fffffff00ff7812 */ /* 0x000fc8000784c0ff */
[----:B------:R-:W-:-:S13]  /*0f80*/  PLOP3.LUT P1, PT, P1, P2, PT, 0x2f, 0xf2 ;  /* 0x0000000000f2781c */ /* 0x000fda0000f24577 */
[----:B------:R-:W-:Y:S05]  /*0f90*/  @P1 BRA `(.L_x_14) ;  /* 0x0000000400181947 */ /* 0x000fea0003800000 */
[----:B------:R-:W-:-:S04]  /*0fa0*/  LOP3.LUT P1, RZ, R3, 0x7fffffff, RZ, 0xc0, !PT ;  /* 0x7fffffff03ff7812 */ /* 0x000fc8000782c0ff */
[----:B------:R-:W-:-:S13]  /*0fb0*/  PLOP3.LUT P0, PT, P0, P1, PT, 0x2f, 0xf2 ;  /* 0x0000000000f2781c */ /* 0x000fda0000702577 */
[----:B------:R-:W-:Y:S05]  /*0fc0*/  @P0 BRA `(.L_x_15) ;  /* 0x0000000400000947 */ /* 0x000fea0003800000 */
[----:B------:R-:W-:Y:S02]  /*0fd0*/  ISETP.GE.AND P0, PT, R6, RZ, PT ;  /* 0x000000ff0600720c */ /* 0x000fe40003f06270 */
[----:B------:R-:W-:-:S11]  /*0fe0*/  ISETP.GE.AND P1, PT, R8, RZ, PT ;  /* 0x000000ff0800720c */ /* 0x000fd60003f26270 */
[----:B------:R-:W-:Y:S02]  /*0ff0*/  @P0 IMAD.MOV.U32 R5, RZ, RZ, RZ ;  /* 0x000000ffff050224 */ /* 0x000fe400078e00ff */
[----:B------:R-:W-:Y:S01]  /*1000*/  @!P0 FFMA R0, R0, 1.84467440737095516160e+19, RZ ;  /* 0x5f80000000008823 */ /* 0x000fe200000000ff */
[----:B------:R-:W-:Y:S02]  /*1010*/  @!P0 IMAD.MOV.U32 R5, RZ, RZ, -0x40 ;  /* 0xffffffc0ff058424 */ /* 0x000fe400078e00ff */
[----:B------:R-:W-:Y:S02]  /*1020*/  @!P1 FFMA R3, R3, 1.84467440737095516160e+19, RZ ;  /* 0x5f80000003039823 */ /* 0x000fe400000000ff */
[----:B------:R-:W-:-:S07]  /*1030*/  @!P1 VIADD R5, R5, 0x40 ;  /* 0x0000004005059836 */ /* 0x000fce0000000000 */
.L_x_11:
[----:B------:R-:W-:Y:S01]  /*1040*/  LEA R6, R12, 0xc0800000, 0x17 ;  /* 0xc08000000c067811 */ /* 0x000fe200078eb8ff */
[----:B------:R-:W-:Y:S04]  /*1050*/  BSSY.RECONVERGENT B2, `(.L_x_16) ;  /* 0x0000036000027945 */ /* 0x000fe80003800200 */
[----:B------:R-:W-:Y:S02]  /*1060*/  IMAD.IADD R6, R3, 0x1, -R6 ;  /* 0x0000000103067824 */ /* 0x000fe400078e0a06 */
[----:B------:R-:W-:Y:S02]  /*1070*/  VIADD R3, R11, 0xffffff81 ;  /* 0xffffff810b037836 */ /* 0x000fe40000000000 */
[----:B------:R0:W1:Y:S01]  /*1080*/  MUFU.RCP R8, R6 ;  /* 0x0000000600087308 */ /* 0x0000620000001000 */
[----:B------:R-:W-:Y:S01]  /*1090*/  FADD.FTZ R9, -R6, -RZ ;  /* 0x800000ff06097221 */ /* 0x000fe20000010100 */
[C---:B------:R-:W-:Y:S01]  /*10a0*/  IMAD R0, R3.reuse, -0x800000, R0 ;  /* 0xff80000003007824 */ /* 0x040fe200078e0200 */
[----:B0-----:R-:W-:-:S05]  /*10b0*/  IADD3 R6, PT, PT, R3, 0x7f, -R12 ;  /* 0x0000007f03067810 */ /* 0x001fca0007ffe80c */
[----:B------:R-:W-:Y:S02]  /*10c0*/  IMAD.IADD R6, R6, 0x1, R5 ;  /* 0x0000000106067824 */ /* 0x000fe400078e0205 */
[----:B-1----:R-:W-:-:S04]  /*10d0*/  FFMA R11, R8, R9, 1 ;  /* 0x3f800000080b7423 */ /* 0x002fc80000000009 */
[----:B------:R-:W-:-:S04]  /*10e0*/  FFMA R13, R8, R11, R8 ;  /* 0x0000000b080d7223 */ /* 0x000fc80000000008 */
[----:B------:R-:W-:-:S04]  /*10f0*/  FFMA R8, R0, R13, RZ ;  /* 0x0000000d00087223 */ /* 0x000fc800000000ff */
[----:B------:R-:W-:-:S04]  /*1100*/  FFMA R11, R9, R8, R0 ;  /* 0x00000008090b7223 */ /* 0x000fc80000000000 */
[----:B------:R-:W-:-:S04]  /*1110*/  FFMA R8, R13, R11, R8 ;  /* 0x0000000b0d087223 */ /* 0x000fc80000000008 */
[----:B------:R-:W-:-:S04]  /*1120*/  FFMA R9, R9, R8, R0 ;  /* 0x0000000809097223 */ /* 0x000fc80000000000 */
[----:B------:R-:W-:-:S05]  /*1130*/  FFMA R0, R13, R9, R8 ;  /* 0x000000090d007223 */ /* 0x000fca0000000008 */
[----:B------:R-:W-:-:S04]  /*1140*/  SHF.R.U32.HI R3, RZ, 0x17, R0 ;  /* 0x00000017ff037819 */ /* 0x000fc80000011600 */
[----:B------:R-:W-:-:S05]  /*1150*/  LOP3.LUT R3, R3, 0xff, RZ, 0xc0, !PT ;  /* 0x000000ff03037812 */ /* 0x000fca00078ec0ff */
[----:B------:R-:W-:-:S04]  /*1160*/  IMAD.IADD R11, R3, 0x1, R6 ;  /* 0x00000001030b7824 */ /* 0x000fc800078e0206 */
[----:B------:R-:W-:-:S05]  /*1170*/  VIADD R3, R11, 0xffffffff ;  /* 0xffffffff0b037836 */ /* 0x000fca0000000000 */
[----:B------:R-:W-:-:S13]  /*1180*/  ISETP.GE.U32.AND P0, PT, R3, 0xfe, PT ;  /* 0x000000fe0300780c */ /* 0x000fda0003f06070 */
[----:B------:R-:W-:Y:S05]  /*1190*/  @!P0 BRA `(.L_x_17) ;  /* 0x0000000000808947 */ /* 0x000fea0003800000 */
[----:B------:R-:W-:-:S13]  /*11a0*/  ISETP.GT.AND P0, PT, R11, 0xfe, PT ;  /* 0x000000fe0b00780c */ /* 0x000fda0003f04270 */
[----:B------:R-:W-:Y:S05]  /*11b0*/  @P0 BRA `(.L_x_18) ;  /* 0x00000000006c0947 */ /* 0x000fea0003800000 */
[----:B------:R-:W-:-:S13]  /*11c0*/  ISETP.GE.AND P0, PT, R11, 0x1, PT ;  /* 0x000000010b00780c */ /* 0x000fda0003f06270 */
[----:B------:R-:W-:Y:S05]  /*11d0*/  @P0 BRA `(.L_x_19) ;  /* 0x0000000000740947 */ /* 0x000fea0003800000 */
[----:B------:R-:W-:Y:S02]  /*11e0*/  ISETP.GE.AND P0, PT, R11, -0x18, PT ;  /* 0xffffffe80b00780c */ /* 0x000fe40003f06270 */
[----:B------:R-:W-:-:S11]  /*11f0*/  LOP3.LUT R0, R0, 0x80000000, RZ, 0xc0, !PT ;  /* 0x8000000000007812 */ /* 0x000fd600078ec0ff */
[----:B------:R-:W-:Y:S05]  /*1200*/  @!P0 BRA `(.L_x_19) ;  /* 0x0000000000688947 */ /* 0x000fea0003800000 */
[CCC-:B------:R-:W-:Y:S01]  /*1210*/  FFMA.RZ R3, R13.reuse, R9.reuse, R8.reuse ;  /* 0x000000090d037223 */ /* 0x1c0fe2000000c008 */
[-CC-:B------:R-:W-:Y:S01]  /*1220*/  FFMA.RM R6, R13, R9.reuse, R8.reuse ;  /* 0x000000090d067223 */ /* 0x180fe20000004008 */
[C---:B------:R-:W-:Y:S02]  /*1230*/  ISETP.NE.AND P2, PT, R11.reuse, RZ, PT ;  /* 0x000000ff0b00720c */ /* 0x040fe40003f45270 */
[----:B------:R-:W-:Y:S02]  /*1240*/  ISETP.NE.AND P1, PT, R11, RZ, PT ;  /* 0x000000ff0b00720c */ /* 0x000fe40003f25270 */
[----:B------:R-:W-:Y:S01]  /*1250*/  LOP3.LUT R5, R3, 0x7fffff, RZ, 0xc0, !PT ;  /* 0x007fffff03057812 */ /* 0x000fe200078ec0ff */
[----:B------:R-:W-:Y:S01]  /*1260*/  FFMA.RP R3, R13, R9, R8 ;  /* 0x000000090d037223 */ /* 0x000fe20000008008 */
[----:B------:R-:W-:Y:S02]  /*1270*/  VIADD R8, R11, 0x20 ;  /* 0x000000200b087836 */ /* 0x000fe40000000000 */
[----:B------:R-:W-:Y:S01]  /*1280*/  LOP3.LUT R5, R5, 0x800000, RZ, 0xfc, !PT ;  /* 0x0080000005057812 */ /* 0x000fe200078efcff */
[----:B------:R-:W-:Y:S01]  /*1290*/  IMAD.MOV R9, RZ, RZ, -R11 ;  /* 0x000000ffff097224 */ /* 0x000fe200078e0a0b */
[----:B------:R-:W-:-:S02]  /*12a0*/  FSETP.NEU.FTZ.AND P0, PT, R3, R6, PT ;  /* 0x000000060300720b */ /* 0x000fc40003f1d000 */
[----:B------:R-:W-:Y:S02]  /*12b0*/  SHF.L.U32 R8, R5, R8, RZ ;  /* 0x0000000805087219 */ /* 0x000fe400000006ff */
[----:B------:R-:W-:Y:S02]  /*12c0*/  SEL R6, R9, RZ, P2 ;  /* 0x000000ff09067207 */ /* 0x000fe40001000000 */
[----:B------:R-:W-:Y:S02]  /*12d0*/  ISETP.NE.AND P1, PT, R8, RZ, P1 ;  /* 0x000000ff0800720c */ /* 0x000fe40000f25270 */
[----:B------:R-:W-:Y:S02]  /*12e0*/  SHF.R.U32.HI R6, RZ, R6, R5 ;  /* 0x00000006ff067219 */ /* 0x000fe40000011605 */
[----:B------:R-:W-:Y:S02]  /*12f0*/  PLOP3.LUT P0, PT, P0, P1, PT, 0xf8, 0x8f ;  /* 0x00000000008f781c */ /* 0x000fe40000703f70 */
[----:B------:R-:W-:-:S02]  /*1300*/  SHF.R.U32.HI R8, RZ, 0x1, R6 ;  /* 0x00000001ff087819 */ /* 0x000fc40000011606 */
[----:B------:R-:W-:-:S04]  /*1310*/  SEL R3, RZ, 0x1, !P0 ;  /* 0x00000001ff037807 */ /* 0x000fc80004000000 */
[----:B------:R-:W-:-:S04]  /*1320*/  LOP3.LUT R3, R3, 0x1, R8, 0xf8, !PT ;  /* 0x0000000103037812 */ /* 0x000fc800078ef808 */
[----:B------:R-:W-:-:S05]  /*1330*/  LOP3.LUT R3, R3, R6, RZ, 0xc0, !PT ;  /* 0x0000000603037212 */ /* 0x000fca00078ec0ff */
[----:B------:R-:W-:-:S05]  /*1340*/  IMAD.IADD R3, R8, 0x1, R3 ;  /* 0x0000000108037824 */ /* 0x000fca00078e0203 */
[----:B------:R-:W-:Y:S01]  /*1350*/  LOP3.LUT R0, R3, R0, RZ, 0xfc, !PT ;  /* 0x0000000003007212 */ /* 0x000fe200078efcff */
[----:B------:R-:W-:Y:S06]  /*1360*/  BRA `(.L_x_19) ;  /* 0x0000000000107947 */ /* 0x000fec0003800000 */
.L_x_18:
[----:B------:R-:W-:-:S04]  /*1370*/  LOP3.LUT R0, R0, 0x80000000, RZ, 0xc0, !PT ;  /* 0x8000000000007812 */ /* 0x000fc800078ec0ff */
[----:B------:R-:W-:Y:S01]  /*1380*/  LOP3.LUT R0, R0, 0x7f800000, RZ, 0xfc, !PT ;  /* 0x7f80000000007812 */ /* 0x000fe200078efcff */
[----:B------:R-:W-:Y:S06]  /*1390*/  BRA `(.L_x_19) ;  /* 0x0000000000047947 */ /* 0x000fec0003800000 */
.L_x_17:
[----:B------:R-:W-:-:S07]  /*13a0*/  IMAD R0, R6, 0x800000, R0 ;  /* 0x0080000006007824 */ /* 0x000fce00078e0200 */
.L_x_19:
[----:B------:R-:W-:Y:S05]  /*13b0*/  BSYNC.RECONVERGENT B2 ;  /* 0x0000000000027941 */ /* 0x000fea0003800200 */
.L_x_16:
[----:B------:R-:W-:Y:S05]  /*13c0*/  BRA `(.L_x_20) ;  /* 0x0000000000207947 */ /* 0x000fea0003800000 */
.L_x_15:
[----:B------:R-:W-:-:S04]  /*13d0*/  LOP3.LUT R0, R3, 0x80000000, R0, 0x48, !PT ;  /* 0x8000000003007812 */ /* 0x000fc800078e4800 */
[----:B------:R-:W-:Y:S01]  /*13e0*/  LOP3.LUT R0, R0, 0x7f800000, RZ, 0xfc, !PT ;  /* 0x7f80000000007812 */ /* 0x000fe200078efcff */
[----:B------:R-:W-:Y:S06]  /*13f0*/  BRA `(.L_x_20) ;  /* 0x0000000000147947 */ /* 0x000fec0003800000 */
.L_x_14:
[----:B------:R-:W-:Y:S01]  /*1400*/  LOP3.LUT R0, R3, 0x80000000, R0, 0x48, !PT ;  /* 0x8000000003007812 */ /* 0x000fe200078e4800 */
[----:B------:R-:W-:Y:S06]  /*1410*/  BRA `(.L_x_20) ;  /* 0x00000000000c7947 */ /* 0x000fec0003800000 */
.L_x_13:
[----:B------:R-:W0:Y:S01]  /*1420*/  MUFU.RSQ R0, -QNAN ;  /* 0xffc0000000007908 */ /* 0x000e220000001400 */
[----:B------:R-:W-:Y:S05]  /*1430*/  BRA `(.L_x_20) ;  /* 0x0000000000047947 */ /* 0x000fea0003800000 */
.L_x_12:
[----:B------:R-:W-:-:S07]  /*1440*/  FADD.FTZ R0, R0, R3 ;  /* 0x0000000300007221 */ /* 0x000fce0000010000 */
.L_x_20:
[----:B------:R-:W-:Y:S05]  /*1450*/  BSYNC.RECONVERGENT B1 ;  /* 0x0000000000017941 */ /* 0x000fea0003800200 */
.L_x_10:
[----:B------:R-:W-:-:S04]  /*1460*/  IMAD.MOV.U32 R5, RZ, RZ, 0x0 ;  /* 0x00000000ff057424 */ /* 0x000fc800078e00ff */
[----:B0-----:R-:W-:Y:S05]  /*1470*/  RET.REL.NODEC R4 `(_Z17sineWaveVBOKernelP6float4jjf) ;  /* 0xffffffe804e07950 */ /* 0x001fea0003c3ffff */
.L_x_21:
[----:B------:R-:W-:-:S00]  /*1480*/  BRA `(.L_x_21) ;  /* 0xfffffffc00fc7947 */ /* 0x000fc0000383ffff */
[----:B------:R-:W-:-:S00]  /*1490*/  NOP ;  /* 0x0000000000007918 */ /* 0x000fc00000000000 */
        /* <DEDUP_REMOVED lines=14> */
.L_x_22:


//--------------------- .nv.global.init           --------------------------
	.section	.nv.global.init,"aw",@progbits
	.align	4
.nv.global.init:
	.type		__cudart_i2opi_f,@object
	.size		__cudart_i2opi_f,(.L_0 - __cudart_i2opi_f)
__cudart_i2opi_f:
        /*0000*/ 	.byte	0x41, 0x90, 0x43, 0x3c, 0x99, 0x95, 0x62, 0xdb, 0xc0, 0xdd, 0x34, 0xf5, 0xd1, 0x57, 0x27, 0xfc
        /*0010*/ 	.byte	0x29, 0x15, 0x44, 0x4e, 0x6e, 0x83, 0xf9, 0xa2
.L_0:


//--------------------- .nv.shared.reserved.0     --------------------------
	.section	.nv.shared.reserved.0,"aw",@nobits
	.weak		__nv_reservedSMEM_offset_0_alias
	.size		__nv_reservedSMEM_offset_0_alias, 0, 64
	.other		__nv_reservedSMEM_offset_0_alias,@"STO_CUDA_RESERVED_SHARED STV_DEFAULT"
__nv_reservedSMEM_offset_0_alias:
	.zero		0
	.zero		64


//--------------------- .nv.constant0._Z17sineWaveVBOKernelP6float4jjf --------------------------
	.section	.nv.constant0._Z17sineWaveVBOKernelP6float4jjf,"a",@progbits
	.sectionflags	@""
	.align	4
.nv.constant0._Z17sineWaveVBOKernelP6float4jjf:
	.zero		916


//--------------------- SYMBOLS --------------------------

	.type		.nv.reservedSmem.offset0,@object
	.size		.nv.reservedSmem.offset0,0x4
